//
// Generated by NVIDIA NVVM Compiler
//
// Compiler Build ID: CL-36424714
// Cuda compilation tools, release 13.0, V13.0.88
// Based on NVVM 20.0.0
//

.version 9.0
.target sm_100
.address_size 64

	// .globl	_Z15mult_mat_devicePdS_S_i

.visible .entry _Z15mult_mat_devicePdS_S_i(
	.param .u64 .ptr .align 1 _Z15mult_mat_devicePdS_S_i_param_0,
	.param .u64 .ptr .align 1 _Z15mult_mat_devicePdS_S_i_param_1,
	.param .u64 .ptr .align 1 _Z15mult_mat_devicePdS_S_i_param_2,
	.param .u32 _Z15mult_mat_devicePdS_S_i_param_3
)
{
	.reg .pred 	%p<12>;
	.reg .b32 	%r<52>;
	.reg .b64 	%rd<47>;
	.reg .b64 	%fd<55>;

	ld.param.u64 	%rd5, [_Z15mult_mat_devicePdS_S_i_param_0];
	ld.param.u64 	%rd6, [_Z15mult_mat_devicePdS_S_i_param_1];
	ld.param.u64 	%rd4, [_Z15mult_mat_devicePdS_S_i_param_2];
	ld.param.u32 	%r17, [_Z15mult_mat_devicePdS_S_i_param_3];
	cvta.to.global.u64 	%rd1, %rd6;
	cvta.to.global.u64 	%rd2, %rd5;
	mov.u32 	%r18, %tid.x;
	mov.u32 	%r19, %ctaid.x;
	mov.u32 	%r20, %ntid.x;
	mad.lo.s32 	%r21, %r19, %r20, %r18;
	div.u32 	%r1, %r21, %r17;
	mul.lo.s32 	%r22, %r1, %r17;
	sub.s32 	%r2, %r21, %r22;
	max.s32 	%r23, %r1, %r2;
	setp.ge.s32 	%p1, %r23, %r17;
	setp.lt.s32 	%p2, %r17, 1;
	or.pred  	%p3, %p1, %p2;
	@%p3 bra 	$L__BB0_12;
	cvta.to.global.u64 	%rd7, %rd4;
	add.s32 	%r25, %r22, %r2;
	mul.wide.s32 	%rd8, %r25, 8;
	add.s64 	%rd3, %rd7, %rd8;
	ld.global.f64 	%fd52, [%rd3];
	and.b32  	%r4, %r17, 7;
	setp.lt.u32 	%p4, %r17, 8;
	mov.b32 	%r50, 0;
	@%p4 bra 	$L__BB0_4;
	and.b32  	%r50, %r17, 2147483640;
	neg.s32 	%r47, %r50;
	mov.b32 	%r48, 0;
$L__BB0_3:
	.pragma "nounroll";
	add.s32 	%r27, %r48, %r22;
	mul.wide.s32 	%rd9, %r27, 8;
	add.s64 	%rd10, %rd2, %rd9;
	ld.global.f64 	%fd9, [%rd10];
	mad.lo.s32 	%r28, %r48, %r17, %r2;
	mul.wide.u32 	%rd11, %r28, 8;
	add.s64 	%rd12, %rd1, %rd11;
	ld.global.f64 	%fd10, [%rd12];
	fma.rn.f64 	%fd11, %fd9, %fd10, %fd52;
	st.global.f64 	[%rd3], %fd11;
	ld.global.f64 	%fd12, [%rd10+8];
	add.s32 	%r29, %r28, %r17;
	mul.wide.u32 	%rd13, %r29, 8;
	add.s64 	%rd14, %rd1, %rd13;
	ld.global.f64 	%fd13, [%rd14];
	fma.rn.f64 	%fd14, %fd12, %fd13, %fd11;
	st.global.f64 	[%rd3], %fd14;
	ld.global.f64 	%fd15, [%rd10+16];
	add.s32 	%r30, %r29, %r17;
	mul.wide.u32 	%rd15, %r30, 8;
	add.s64 	%rd16, %rd1, %rd15;
	ld.global.f64 	%fd16, [%rd16];
	fma.rn.f64 	%fd17, %fd15, %fd16, %fd14;
	st.global.f64 	[%rd3], %fd17;
	ld.global.f64 	%fd18, [%rd10+24];
	add.s32 	%r31, %r30, %r17;
	mul.wide.u32 	%rd17, %r31, 8;
	add.s64 	%rd18, %rd1, %rd17;
	ld.global.f64 	%fd19, [%rd18];
	fma.rn.f64 	%fd20, %fd18, %fd19, %fd17;
	st.global.f64 	[%rd3], %fd20;
	ld.global.f64 	%fd21, [%rd10+32];
	add.s32 	%r32, %r31, %r17;
	mul.wide.u32 	%rd19, %r32, 8;
	add.s64 	%rd20, %rd1, %rd19;
	ld.global.f64 	%fd22, [%rd20];
	fma.rn.f64 	%fd23, %fd21, %fd22, %fd20;
	st.global.f64 	[%rd3], %fd23;
	ld.global.f64 	%fd24, [%rd10+40];
	add.s32 	%r33, %r32, %r17;
	mul.wide.u32 	%rd21, %r33, 8;
	add.s64 	%rd22, %rd1, %rd21;
	ld.global.f64 	%fd25, [%rd22];
	fma.rn.f64 	%fd26, %fd24, %fd25, %fd23;
	st.global.f64 	[%rd3], %fd26;
	ld.global.f64 	%fd27, [%rd10+48];
	add.s32 	%r34, %r33, %r17;
	mul.wide.u32 	%rd23, %r34, 8;
	add.s64 	%rd24, %rd1, %rd23;
	ld.global.f64 	%fd28, [%rd24];
	fma.rn.f64 	%fd29, %fd27, %fd28, %fd26;
	st.global.f64 	[%rd3], %fd29;
	ld.global.f64 	%fd30, [%rd10+56];
	add.s32 	%r35, %r34, %r17;
	mul.wide.u32 	%rd25, %r35, 8;
	add.s64 	%rd26, %rd1, %rd25;
	ld.global.f64 	%fd31, [%rd26];
	fma.rn.f64 	%fd52, %fd30, %fd31, %fd29;
	st.global.f64 	[%rd3], %fd52;
	add.s32 	%r48, %r48, 8;
	add.s32 	%r47, %r47, 8;
	setp.ne.s32 	%p5, %r47, 0;
	@%p5 bra 	$L__BB0_3;
$L__BB0_4:
	setp.eq.s32 	%p6, %r4, 0;
	@%p6 bra 	$L__BB0_12;
	and.b32  	%r12, %r17, 3;
	setp.lt.u32 	%p7, %r4, 4;
	@%p7 bra 	$L__BB0_7;
	add.s32 	%r36, %r50, %r22;
	mul.wide.s32 	%rd27, %r36, 8;
	add.s64 	%rd28, %rd2, %rd27;
	ld.global.f64 	%fd32, [%rd28];
	mad.lo.s32 	%r37, %r50, %r17, %r2;
	mul.wide.u32 	%rd29, %r37, 8;
	add.s64 	%rd30, %rd1, %rd29;
	ld.global.f64 	%fd33, [%rd30];
	fma.rn.f64 	%fd34, %fd32, %fd33, %fd52;
	st.global.f64 	[%rd3], %fd34;
	ld.global.f64 	%fd35, [%rd28+8];
	add.s32 	%r38, %r37, %r17;
	mul.wide.u32 	%rd31, %r38, 8;
	add.s64 	%rd32, %rd1, %rd31;
	ld.global.f64 	%fd36, [%rd32];
	fma.rn.f64 	%fd37, %fd35, %fd36, %fd34;
	st.global.f64 	[%rd3], %fd37;
	ld.global.f64 	%fd38, [%rd28+16];
	add.s32 	%r39, %r38, %r17;
	mul.wide.u32 	%rd33, %r39, 8;
	add.s64 	%rd34, %rd1, %rd33;
	ld.global.f64 	%fd39, [%rd34];
	fma.rn.f64 	%fd40, %fd38, %fd39, %fd37;
	st.global.f64 	[%rd3], %fd40;
	ld.global.f64 	%fd41, [%rd28+24];
	add.s32 	%r40, %r39, %r17;
	mul.wide.u32 	%rd35, %r40, 8;
	add.s64 	%rd36, %rd1, %rd35;
	ld.global.f64 	%fd42, [%rd36];
	fma.rn.f64 	%fd52, %fd41, %fd42, %fd40;
	st.global.f64 	[%rd3], %fd52;
	add.s32 	%r50, %r50, 4;
$L__BB0_7:
	setp.eq.s32 	%p8, %r12, 0;
	@%p8 bra 	$L__BB0_12;
	setp.eq.s32 	%p9, %r12, 1;
	@%p9 bra 	$L__BB0_10;
	add.s32 	%r41, %r50, %r22;
	mul.wide.s32 	%rd37, %r41, 8;
	add.s64 	%rd38, %rd2, %rd37;
	ld.global.f64 	%fd43, [%rd38];
	mad.lo.s32 	%r42, %r50, %r17, %r2;
	mul.wide.u32 	%rd39, %r42, 8;
	add.s64 	%rd40, %rd1, %rd39;
	ld.global.f64 	%fd44, [%rd40];
	fma.rn.f64 	%fd45, %fd43, %fd44, %fd52;
	st.global.f64 	[%rd3], %fd45;
	ld.global.f64 	%fd46, [%rd38+8];
	add.s32 	%r43, %r42, %r17;
	mul.wide.u32 	%rd41, %r43, 8;
	add.s64 	%rd42, %rd1, %rd41;
	ld.global.f64 	%fd47, [%rd42];
	fma.rn.f64 	%fd52, %fd46, %fd47, %fd45;
	st.global.f64 	[%rd3], %fd52;
	add.s32 	%r50, %r50, 2;
$L__BB0_10:
	and.b32  	%r44, %r17, 1;
	setp.eq.b32 	%p10, %r44, 1;
	not.pred 	%p11, %p10;
	@%p11 bra 	$L__BB0_12;
	add.s32 	%r45, %r50, %r22;
	mul.wide.s32 	%rd43, %r45, 8;
	add.s64 	%rd44, %rd2, %rd43;
	ld.global.f64 	%fd48, [%rd44];
	mad.lo.s32 	%r46, %r50, %r17, %r2;
	mul.wide.u32 	%rd45, %r46, 8;
	add.s64 	%rd46, %rd1, %rd45;
	ld.global.f64 	%fd49, [%rd46];
	fma.rn.f64 	%fd50, %fd48, %fd49, %fd52;
	st.global.f64 	[%rd3], %fd50;
$L__BB0_12:
	ret;

}


// ===== COMPILED SASS (sm_100) =====

	.target	sm_100

	.elftype	@"ET_EXEC"


//--------------------- .note.nv.tkinfo           --------------------------
	.section	.note.nv.tkinfo,"",@"SHT_NOTE"
	.sectionflags	@"SHF_NOTE_NV_TKINFO"
	.tkinfo
        /*0018*/ 	.word	0x00000002
        /*0030*/ 	.string	""
        /*0030*/ 	.string	"ptxas"
        /*0030*/ 	.string	"Cuda compilation tools, release 13.0, V13.0.88"
        /*0030*/ 	.string	"Build cuda_13.0.r13.0/compiler.36424714_0"
        /*0030*/ 	.string	"-arch sm_100 -m 64 "



//--------------------- .note.nv.cuinfo           --------------------------
	.section	.note.nv.cuinfo,"",@"SHT_NOTE"
	.sectionflags	@"SHF_NOTE_NV_CUINFO"
        /*0018*/ 	.short	0x0002
        /*001a*/ 	.short	0x0064
        /*001c*/ 	.short	0x0082
	.zero		2


//--------------------- .nv.info                  --------------------------
	.section	.nv.info,"",@"SHT_CUDA_INFO"
	.align	4


	//----- nvinfo : EIATTR_REGCOUNT
	.align		4
        /*0000*/ 	.byte	0x04, 0x2f
        /*0002*/ 	.short	(.L_1 - .L_0)
	.align		4
.L_0:
        /*0004*/ 	.word	index@(_Z15mult_mat_devicePdS_S_i)
        /*0008*/ 	.word	0x0000001c


	//----- nvinfo : EIATTR_FRAME_SIZE
	.align		4
.L_1:
        /*000c*/ 	.byte	0x04, 0x11
        /*000e*/ 	.short	(.L_3 - .L_2)
	.align		4
.L_2:
        /*0010*/ 	.word	index@(_Z15mult_mat_devicePdS_S_i)
        /*0014*/ 	.word	0x00000000


	//----- nvinfo : EIATTR_MIN_STACK_SIZE
	.align		4
.L_3:
        /*0018*/ 	.byte	0x04, 0x12
        /*001a*/ 	.short	(.L_5 - .L_4)
	.align		4
.L_4:
        /*001c*/ 	.word	index@(_Z15mult_mat_devicePdS_S_i)
        /*0020*/ 	.word	0x00000000
.L_5:


//--------------------- .nv.compat                --------------------------
	.section	.nv.compat,"",@"SHT_CUDA_COMPAT_INFO"
	.align	4
        /*0000*/ 	.byte	0x02, 0x09, 0x00, 0x00, 0x02, 0x02, 0x01, 0x00, 0x02, 0x05, 0x05, 0x00, 0x03, 0x07, 0x01, 0x01
        /*0010*/ 	.byte	0x02, 0x03, 0x00, 0x00, 0x02, 0x06, 0x01, 0x00, 0x04, 0x0b, 0x08, 0x00, 0x01, 0x00, 0x00, 0x00
        /*0020*/ 	.byte	0x00, 0x00, 0x00, 0x00


//--------------------- .nv.info._Z15mult_mat_devicePdS_S_i --------------------------
	.section	.nv.info._Z15mult_mat_devicePdS_S_i,"",@"SHT_CUDA_INFO"
	.sectionflags	@""
	.align	4


	//----- nvinfo : EIATTR_CUDA_API_VERSION
	.align		4
        /*0000*/ 	.byte	0x04, 0x37
        /*0002*/ 	.short	(.L_7 - .L_6)
.L_6:
        /*0004*/ 	.word	0x00000082


	//----- nvinfo : EIATTR_KPARAM_INFO
	.align		4
.L_7:
        /*0008*/ 	.byte	0x04, 0x17
        /*000a*/ 	.short	(.L_9 - .L_8)
.L_8:
        /*000c*/ 	.word	0x00000000
        /*0010*/ 	.short	0x0003
        /*0012*/ 	.short	0x0018
        /*0014*/ 	.byte	0x00, 0xf0, 0x11, 0x00


	//----- nvinfo : EIATTR_KPARAM_INFO
	.align		4
.L_9:
        /*0018*/ 	.byte	0x04, 0x17
        /*001a*/ 	.short	(.L_11 - .L_10)
.L_10:
        /*001c*/ 	.word	0x00000000
        /*0020*/ 	.short	0x0002
        /*0022*/ 	.short	0x0010
        /*0024*/ 	.byte	0x00, 0xf5, 0x21, 0x00


	//----- nvinfo : EIATTR_KPARAM_INFO
	.align		4
.L_11:
        /*0028*/ 	.byte	0x04, 0x17
        /*002a*/ 	.short	(.L_13 - .L_12)
.L_12:
        /*002c*/ 	.word	0x00000000
        /*0030*/ 	.short	0x0001
        /*0032*/ 	.short	0x0008
        /*0034*/ 	.byte	0x00, 0xf5, 0x21, 0x00


	//----- nvinfo : EIATTR_KPARAM_INFO
	.align		4
.L_13:
        /*0038*/ 	.byte	0x04, 0x17
        /*003a*/ 	.short	(.L_15 - .L_14)
.L_14:
        /*003c*/ 	.word	0x00000000
        /*0040*/ 	.short	0x0000
        /*0042*/ 	.short	0x0000
        /*0044*/ 	.byte	0x00, 0xf5, 0x21, 0x00


	//----- nvinfo : EIATTR_SPARSE_MMA_MASK
	.align		4
.L_15:
        /*0048*/ 	.byte	0x03, 0x50
        /*004a*/ 	.short	0x0000


	//----- nvinfo : EIATTR_MAXREG_COUNT
	.align		4
        /*004c*/ 	.byte	0x03, 0x1b
        /*004e*/ 	.short	0x00ff


	//----- nvinfo : EIATTR_MERCURY_ISA_VERSION
	.align		4
        /*0050*/ 	.byte	0x03, 0x5f
        /*0052*/ 	.short	0x0101


	//----- nvinfo : EIATTR_VRC_CTA_INIT_COUNT
	.align		4
        /*0054*/ 	.byte	0x02, 0x4a
	.zero		1
	.zero		1


	//----- nvinfo : EIATTR_EXIT_INSTR_OFFSETS
	.align		4
        /*0058*/ 	.byte	0x04, 0x1c
        /*005a*/ 	.short	(.L_17 - .L_16)


	//   ....[0]....
.L_16:
        /*005c*/ 	.word	0x000001d0


	//   ....[1]....
        /*0060*/ 	.word	0x00000620


	//   ....[2]....
        /*0064*/ 	.word	0x00000840


	//   ....[3]....
        /*0068*/ 	.word	0x000009a0


	//   ....[4]....
        /*006c*/ 	.word	0x00000a50


	//----- nvinfo : EIATTR_CBANK_PARAM_SIZE
	.align		4
.L_17:
        /*0070*/ 	.byte	0x03, 0x19
        /*0072*/ 	.short	0x001c


	//----- nvinfo : EIATTR_PARAM_CBANK
	.align		4
        /*0074*/ 	.byte	0x04, 0x0a
        /*0076*/ 	.short	(.L_19 - .L_18)
	.align		4
.L_18:
        /*0078*/ 	.word	index@(.nv.constant0._Z15mult_mat_devicePdS_S_i)
        /*007c*/ 	.short	0x0380
        /*007e*/ 	.short	0x001c


	//----- nvinfo : EIATTR_SW_WAR
	.align		4
.L_19:
        /*0080*/ 	.byte	0x04, 0x36
        /*0082*/ 	.short	(.L_21 - .L_20)
.L_20:
        /*0084*/ 	.word	0x00000008
.L_21:


//--------------------- .nv.callgraph             --------------------------
	.section	.nv.callgraph,"",@"SHT_CUDA_CALLGRAPH"
	.align	4
	.sectionentsize	8
	.align		4
        /*0000*/ 	.word	0x00000000
	.align		4
        /*0004*/ 	.word	0xffffffff
	.align		4
        /*0008*/ 	.word	0x00000000
	.align		4
        /*000c*/ 	.word	0xfffffffe
	.align		4
        /*0010*/ 	.word	0x00000000
	.align		4
        /*0014*/ 	.word	0xfffffffd
	.align		4
        /*0018*/ 	.word	0x00000000
	.align		4
        /*001c*/ 	.word	0xfffffffc


//--------------------- .text._Z15mult_mat_devicePdS_S_i --------------------------
	.section	.text._Z15mult_mat_devicePdS_S_i,"ax",@progbits
	.align	128
        .global         _Z15mult_mat_devicePdS_S_i
        .type           _Z15mult_mat_devicePdS_S_i,@function
        .size           _Z15mult_mat_devicePdS_S_i,(.L_x_5 - _Z15mult_mat_devicePdS_S_i)
        .other          _Z15mult_mat_devicePdS_S_i,@"STO_CUDA_ENTRY STV_DEFAULT"
_Z15mult_mat_devicePdS_S_i:
.text._Z15mult_mat_devicePdS_S_i:
[----:B------:R-:W-:Y:S08]  /*0000*/  LDC R1, c[0x0][0x37c] ;  /* 0x0000df00ff017b82 */ /* 0x000ff00000000800 */
[----:B------:R-:W0:Y:S01]  /*0010*/  LDC R0, c[0x0][0x398] ;  /* 0x0000e600ff007b82 */ /* 0x000e220000000800 */
[----:B------:R-:W1:Y:S07]  /*0020*/  S2R R5, SR_TID.X ;  /* 0x0000000000057919 */ /* 0x000e6e0000002100 */
[----:B------:R-:W1:Y:S08]  /*0030*/  S2UR UR4, SR_CTAID.X ;  /* 0x00000000000479c3 */ /* 0x000e700000002500 */
[----:B------:R-:W1:Y:S01]  /*0040*/  LDC R8, c[0x0][0x360] ;  /* 0x0000d800ff087b82 */ /* 0x000e620000000800 */
[----:B0-----:R-:W0:Y:S01]  /*0050*/  I2F.U32.RP R4, R0 ;  /* 0x0000000000047306 */ /* 0x001e220000209000 */
[----:B------:R-:W-:-:S07]  /*0060*/  ISETP.NE.U32.AND P2, PT, R0, RZ, PT ;  /* 0x000000ff0000720c */ /* 0x000fce0003f45070 */
[----:B0-----:R-:W0:Y:S01]  /*0070*/  MUFU.RCP R4, R4 ;  /* 0x0000000400047308 */ /* 0x001e220000001000 */
[----:B-1----:R-:W-:Y:S01]  /*0080*/  IMAD R5, R8, UR4, R5 ;  /* 0x0000000408057c24 */ /* 0x002fe2000f8e0205 */
[----:B0-----:R-:W-:-:S06]  /*0090*/  IADD3 R2, PT, PT, R4, 0xffffffe, RZ ;  /* 0x0ffffffe04027810 */ /* 0x001fcc0007ffe0ff */
[----:B------:R0:W1:Y:S02]  /*00a0*/  F2I.FTZ.U32.TRUNC.NTZ R3, R2 ;  /* 0x0000000200037305 */ /* 0x000064000021f000 */
[----:B0-----:R-:W-:Y:S01]  /*00b0*/  HFMA2 R2, -RZ, RZ, 0, 0 ;  /* 0x00000000ff027431 */ /* 0x001fe200000001ff */
[----:B-1----:R-:W-:-:S05]  /*00c0*/  IADD3 R7, PT, PT, RZ, -R3, RZ ;  /* 0x80000003ff077210 */ /* 0x002fca0007ffe0ff */
[----:B------:R-:W-:-:S04]  /*00d0*/  IMAD R7, R7, R0, RZ ;  /* 0x0000000007077224 */ /* 0x000fc800078e02ff */
[----:B------:R-:W-:-:S06]  /*00e0*/  IMAD.HI.U32 R6, R3, R7, R2 ;  /* 0x0000000703067227 */ /* 0x000fcc00078e0002 */
[----:B------:R-:W-:-:S05]  /*00f0*/  IMAD.HI.U32 R9, R6, R5, RZ ;  /* 0x0000000506097227 */ /* 0x000fca00078e00ff */
[----:B------:R-:W-:-:S05]  /*0100*/  IADD3 R3, PT, PT, -R9, RZ, RZ ;  /* 0x000000ff09037210 */ /* 0x000fca0007ffe1ff */
[----:B------:R-:W-:-:S05]  /*0110*/  IMAD R3, R0, R3, R5 ;  /* 0x0000000300037224 */ /* 0x000fca00078e0205 */
[----:B------:R-:W-:-:S13]  /*0120*/  ISETP.GE.U32.AND P0, PT, R3, R0, PT ;  /* 0x000000000300720c */ /* 0x000fda0003f06070 */
[-C--:B------:R-:W-:Y:S01]  /*0130*/  @P0 IADD3 R3, PT, PT, R3, -R0.reuse, RZ ;  /* 0x8000000003030210 */ /* 0x080fe20007ffe0ff */
[----:B------:R-:W-:Y:S01]  /*0140*/  @P0 VIADD R9, R9, 0x1 ;  /* 0x0000000109090836 */ /* 0x000fe20000000000 */
[----:B------:R-:W-:Y:S02]  /*0150*/  ISETP.GE.AND P0, PT, R0, 0x1, PT ;  /* 0x000000010000780c */ /* 0x000fe40003f06270 */
[----:B------:R-:W-:-:S13]  /*0160*/  ISETP.GE.U32.AND P1, PT, R3, R0, PT ;  /* 0x000000000300720c */ /* 0x000fda0003f26070 */
[----:B------:R-:W-:Y:S02]  /*0170*/  @P1 IADD3 R9, PT, PT, R9, 0x1, RZ ;  /* 0x0000000109091810 */ /* 0x000fe40007ffe0ff */
[----:B------:R-:W-:-:S04]  /*0180*/  @!P2 LOP3.LUT R9, RZ, R0, RZ, 0x33, !PT ;  /* 0x00000000ff09a212 */ /* 0x000fc800078e33ff */
[----:B------:R-:W-:-:S05]  /*0190*/  IADD3 R11, PT, PT, -R9, RZ, RZ ;  /* 0x000000ff090b7210 */ /* 0x000fca0007ffe1ff */
[----:B------:R-:W-:-:S05]  /*01a0*/  IMAD R11, R0, R11, R5 ;  /* 0x0000000b000b7224 */ /* 0x000fca00078e0205 */
[----:B------:R-:W-:-:S04]  /*01b0*/  VIMNMX R3, PT, PT, R9, R11, !PT ;  /* 0x0000000b09037248 */ /* 0x000fc80007fe0100 */
[----:B------:R-:W-:-:S13]  /*01c0*/  ISETP.GE.OR P0, PT, R3, R0, !P0 ;  /* 0x000000000300720c */ /* 0x000fda0004706670 */
[----:B------:R-:W-:Y:S05]  /*01d0*/  @P0 EXIT ;  /* 0x000000000000094d */ /* 0x000fea0003800000 */
[----:B------:R-:W0:Y:S01]  /*01e0*/  LDC.64 R2, c[0x0][0x390] ;  /* 0x0000e400ff027b82 */ /* 0x000e220000000a00 */
[----:B------:R-:W1:Y:S01]  /*01f0*/  LDCU.64 UR6, c[0x0][0x358] ;  /* 0x00006b00ff0677ac */ /* 0x000e620008000a00 */
[C---:B------:R-:W-:Y:S02]  /*0200*/  ISETP.GE.U32.AND P0, PT, R0.reuse, 0x8, PT ;  /* 0x000000080000780c */ /* 0x040fe40003f06070 */
[----:B------:R-:W-:Y:S02]  /*0210*/  LOP3.LUT R18, R0, 0x7, RZ, 0xc0, !PT ;  /* 0x0000000700127812 */ /* 0x000fe400078ec0ff */
[----:B------:R-:W-:Y:S02]  /*0220*/  MOV R8, RZ ;  /* 0x000000ff00087202 */ /* 0x000fe40000000f00 */
[----:B------:R-:W-:Y:S01]  /*0230*/  ISETP.NE.AND P1, PT, R18, RZ, PT ;  /* 0x000000ff1200720c */ /* 0x000fe20003f25270 */
[----:B0-----:R-:W-:-:S05]  /*0240*/  IMAD.WIDE R2, R5, 0x8, R2 ;  /* 0x0000000805027825 */ /* 0x001fca00078e0202 */
[----:B-1----:R0:W5:Y:S01]  /*0250*/  LDG.E.64 R12, desc[UR6][R2.64] ;  /* 0x00000006020c7981 */ /* 0x002162000c1e1b00 */
[----:B------:R-:W-:Y:S06]  /*0260*/  @!P0 BRA `(.L_x_0) ;  /* 0x0000000000ec8947 */ /* 0x000fec0003800000 */
[----:B------:R-:W-:Y:S01]  /*0270*/  LOP3.LUT R8, R0, 0x7ffffff8, RZ, 0xc0, !PT ;  /* 0x7ffffff800087812 */ /* 0x000fe200078ec0ff */
[----:B------:R-:W-:-:S04]  /*0280*/  UMOV UR4, URZ ;  /* 0x000000ff00047c82 */ /* 0x000fc80008000000 */
[----:B------:R-:W-:-:S07]  /*0290*/  IMAD.MOV R10, RZ, RZ, -R8 ;  /* 0x000000ffff0a7224 */ /* 0x000fce00078e0a08 */
.L_x_1:
[----:B------:R-:W1:Y:S01]  /*02a0*/  LDC.64 R6, c[0x0][0x388] ;  /* 0x0000e200ff067b82 */ /* 0x000e620000000a00 */
[----:B------:R-:W-:Y:S02]  /*02b0*/  IMAD R19, R0, UR4, R11 ;  /* 0x0000000400137c24 */ /* 0x000fe4000f8e020b */
[----:B---3--:R-:W-:-:S05]  /*02c0*/  IMAD R15, R9, R0, UR4 ;  /* 0x00000004090f7e24 */ /* 0x008fca000f8e0200 */
[----:B------:R-:W2:Y:S01]  /*02d0*/  LDC.64 R4, c[0x0][0x380] ;  /* 0x0000e000ff047b82 */ /* 0x000ea20000000a00 */
[----:B-1----:R-:W-:-:S06]  /*02e0*/  IMAD.WIDE.U32 R16, R19, 0x8, R6 ;  /* 0x0000000813107825 */ /* 0x002fcc00078e0006 */
[----:B------:R-:W3:Y:S01]  /*02f0*/  LDG.E.64 R16, desc[UR6][R16.64] ;  /* 0x0000000610107981 */ /* 0x000ee2000c1e1b00 */
[----:B--2---:R-:W-:-:S05]  /*0300*/  IMAD.WIDE R4, R15, 0x8, R4 ;  /* 0x000000080f047825 */ /* 0x004fca00078e0204 */
[----:B------:R-:W3:Y:S01]  /*0310*/  LDG.E.64 R14, desc[UR6][R4.64] ;  /* 0x00000006040e7981 */ /* 0x000ee2000c1e1b00 */
[----:B------:R-:W-:-:S05]  /*0320*/  IADD3 R19, PT, PT, R19, R0, RZ ;  /* 0x0000000013137210 */ /* 0x000fca0007ffe0ff */
[----:B------:R-:W-:Y:S01]  /*0330*/  IMAD.WIDE.U32 R20, R19, 0x8, R6 ;  /* 0x0000000813147825 */ /* 0x000fe200078e0006 */
[----:B---3-5:R-:W-:-:S07]  /*0340*/  DFMA R14, R14, R16, R12 ;  /* 0x000000100e0e722b */ /* 0x028fce000000000c */
[----:B------:R1:W-:Y:S04]  /*0350*/  STG.E.64 desc[UR6][R2.64], R14 ;  /* 0x0000000e02007986 */ /* 0x0003e8000c101b06 */
[----:B------:R-:W2:Y:S04]  /*0360*/  LDG.E.64 R20, desc[UR6][R20.64] ;  /* 0x0000000614147981 */ /* 0x000ea8000c1e1b00 */
[----:B------:R-:W2:Y:S01]  /*0370*/  LDG.E.64 R12, desc[UR6][R4.64+0x8] ;  /* 0x00000806040c7981 */ /* 0x000ea2000c1e1b00 */
[----:B------:R-:W-:-:S05]  /*0380*/  IADD3 R19, PT, PT, R19, R0, RZ ;  /* 0x0000000013137210 */ /* 0x000fca0007ffe0ff */
[----:B------:R-:W-:Y:S01]  /*0390*/  IMAD.WIDE.U32 R22, R19, 0x8, R6 ;  /* 0x0000000813167825 */ /* 0x000fe200078e0006 */
[----:B--2---:R-:W-:-:S07]  /*03a0*/  DFMA R12, R12, R20, R14 ;  /* 0x000000140c0c722b */ /* 0x004fce000000000e */
[----:B------:R2:W-:Y:S04]  /*03b0*/  STG.E.64 desc[UR6][R2.64], R12 ;  /* 0x0000000c02007986 */ /* 0x0005e8000c101b06 */
[----:B------:R-:W3:Y:S04]  /*03c0*/  LDG.E.64 R22, desc[UR6][R22.64] ;  /* 0x0000000616167981 */ /* 0x000ee8000c1e1b00 */
[----:B------:R-:W3:Y:S01]  /*03d0*/  LDG.E.64 R16, desc[UR6][R4.64+0x10] ;  /* 0x0000100604107981 */ /* 0x000ee2000c1e1b00 */
[----:B------:R-:W-:-:S05]  /*03e0*/  IADD3 R19, PT, PT, R19, R0, RZ ;  /* 0x0000000013137210 */ /* 0x000fca0007ffe0ff */
[----:B------:R-:W-:Y:S01]  /*03f0*/  IMAD.WIDE.U32 R24, R19, 0x8, R6 ;  /* 0x0000000813187825 */ /* 0x000fe200078e0006 */
[----:B---3--:R-:W-:-:S07]  /*0400*/  DFMA R16, R16, R22, R12 ;  /* 0x000000161010722b */ /* 0x008fce000000000c */
[----:B------:R3:W-:Y:S04]  /*0410*/  STG.E.64 desc[UR6][R2.64], R16 ;  /* 0x0000001002007986 */ /* 0x0007e8000c101b06 */
[----:B------:R-:W4:Y:S04]  /*0420*/  LDG.E.64 R24, desc[UR6][R24.64] ;  /* 0x0000000618187981 */ /* 0x000f28000c1e1b00 */
[----:B-1----:R-:W4:Y:S01]  /*0430*/  LDG.E.64 R14, desc[UR6][R4.64+0x18] ;  /* 0x00001806040e7981 */ /* 0x002f22000c1e1b00 */
[----:B------:R-:W-:-:S05]  /*0440*/  IADD3 R19, PT, PT, R19, R0, RZ ;  /* 0x0000000013137210 */ /* 0x000fca0007ffe0ff */
[----:B------:R-:W-:Y:S01]  /*0450*/  IMAD.WIDE.U32 R20, R19, 0x8, R6 ;  /* 0x0000000813147825 */ /* 0x000fe200078e0006 */
[----:B----4-:R-:W-:-:S07]  /*0460*/  DFMA R14, R14, R24, R16 ;  /* 0x000000180e0e722b */ /* 0x010fce0000000010 */
[----:B------:R1:W-:Y:S04]  /*0470*/  STG.E.64 desc[UR6][R2.64], R14 ;  /* 0x0000000e02007986 */ /* 0x0003e8000c101b06 */
[----:B------:R-:W4:Y:S04]  /*0480*/  LDG.E.64 R20, desc[UR6][R20.64] ;  /* 0x0000000614147981 */ /* 0x000f28000c1e1b00 */
[----:B--2---:R-:W4:Y:S01]  /*0490*/  LDG.E.64 R12, desc[UR6][R4.64+0x20] ;  /* 0x00002006040c7981 */ /* 0x004f22000c1e1b00 */
[----:B------:R-:W-:-:S04]  /*04a0*/  IMAD.IADD R19, R19, 0x1, R0 ;  /* 0x0000000113137824 */ /* 0x000fc800078e0200 */
[----:B------:R-:W-:Y:S01]  /*04b0*/  IMAD.WIDE.U32 R22, R19, 0x8, R6 ;  /* 0x0000000813167825 */ /* 0x000fe200078e0006 */
[----:B----4-:R-:W-:-:S07]  /*04c0*/  DFMA R12, R12, R20, R14 ;  /* 0x000000140c0c722b */ /* 0x010fce000000000e */
[----:B------:R2:W-:Y:S04]  /*04d0*/  STG.E.64 desc[UR6][R2.64], R12 ;  /* 0x0000000c02007986 */ /* 0x0005e8000c101b06 */
[----:B------:R-:W4:Y:S04]  /*04e0*/  LDG.E.64 R22, desc[UR6][R22.64] ;  /* 0x0000000616167981 */ /* 0x000f28000c1e1b00 */
[----:B---3--:R-:W4:Y:S01]  /*04f0*/  LDG.E.64 R16, desc[UR6][R4.64+0x28] ;  /* 0x0000280604107981 */ /* 0x008f22000c1e1b00 */
[----:B------:R-:W-:-:S05]  /*0500*/  IADD3 R19, PT, PT, R19, R0, RZ ;  /* 0x0000000013137210 */ /* 0x000fca0007ffe0ff */
[----:B------:R-:W-:Y:S01]  /*0510*/  IMAD.WIDE.U32 R24, R19, 0x8, R6 ;  /* 0x0000000813187825 */ /* 0x000fe200078e0006 */
[----:B----4-:R-:W-:-:S07]  /*0520*/  DFMA R16, R16, R22, R12 ;  /* 0x000000161010722b */ /* 0x010fce000000000c */
[----:B------:R3:W-:Y:S04]  /*0530*/  STG.E.64 desc[UR6][R2.64], R16 ;  /* 0x0000001002007986 */ /* 0x0007e8000c101b06 */
[----:B------:R-:W4:Y:S04]  /*0540*/  LDG.E.64 R24, desc[UR6][R24.64] ;  /* 0x0000000618187981 */ /* 0x000f28000c1e1b00 */
[----:B-1----:R-:W4:Y:S01]  /*0550*/  LDG.E.64 R14, desc[UR6][R4.64+0x30] ;  /* 0x00003006040e7981 */ /* 0x002f22000c1e1b00 */
[----:B------:R-:W-:-:S05]  /*0560*/  IADD3 R19, PT, PT, R19, R0, RZ ;  /* 0x0000000013137210 */ /* 0x000fca0007ffe0ff */
[----:B------:R-:W-:Y:S01]  /*0570*/  IMAD.WIDE.U32 R6, R19, 0x8, R6 ;  /* 0x0000000813067825 */ /* 0x000fe200078e0006 */
[----:B----4-:R-:W-:-:S07]  /*0580*/  DFMA R14, R14, R24, R16 ;  /* 0x000000180e0e722b */ /* 0x010fce0000000010 */
[----:B------:R3:W-:Y:S04]  /*0590*/  STG.E.64 desc[UR6][R2.64], R14 ;  /* 0x0000000e02007986 */ /* 0x0007e8000c101b06 */
[----:B--2---:R-:W2:Y:S04]  /*05a0*/  LDG.E.64 R12, desc[UR6][R4.64+0x38] ;  /* 0x00003806040c7981 */ /* 0x004ea8000c1e1b00 */
[----:B------:R-:W2:Y:S01]  /*05b0*/  LDG.E.64 R6, desc[UR6][R6.64] ;  /* 0x0000000606067981 */ /* 0x000ea2000c1e1b00 */
[----:B------:R-:W-:-:S04]  /*05c0*/  IADD3 R10, PT, PT, R10, 0x8, RZ ;  /* 0x000000080a0a7810 */ /* 0x000fc80007ffe0ff */
[----:B------:R-:W-:Y:S01]  /*05d0*/  ISETP.NE.AND P0, PT, R10, RZ, PT ;  /* 0x000000ff0a00720c */ /* 0x000fe20003f05270 */
[----:B------:R-:W-:Y:S01]  /*05e0*/  UIADD3 UR4, UPT, UPT, UR4, 0x8, URZ ;  /* 0x0000000804047890 */ /* 0x000fe2000fffe0ff */
[----:B--2---:R-:W-:-:S07]  /*05f0*/  DFMA R12, R12, R6, R14 ;  /* 0x000000060c0c722b */ /* 0x004fce000000000e */
[----:B------:R3:W-:Y:S04]  /*0600*/  STG.E.64 desc[UR6][R2.64], R12 ;  /* 0x0000000c02007986 */ /* 0x0007e8000c101b06 */
[----:B------:R-:W-:Y:S05]  /*0610*/  @P0 BRA `(.L_x_1) ;  /* 0xfffffffc00200947 */ /* 0x000fea000383ffff */
.L_x_0:
[----:B------:R-:W-:Y:S05]  /*0620*/  @!P1 EXIT ;  /* 0x000000000000994d */ /* 0x000fea0003800000 */
[----:B------:R-:W-:Y:S02]  /*0630*/  ISETP.GE.U32.AND P0, PT, R18, 0x4, PT ;  /* 0x000000041200780c */ /* 0x000fe40003f06070 */
[----:B------:R-:W-:-:S04]  /*0640*/  LOP3.LUT R10, R0, 0x3, RZ, 0xc0, !PT ;  /* 0x00000003000a7812 */ /* 0x000fc800078ec0ff */
[----:B------:R-:W-:-:S07]  /*0650*/  ISETP.NE.AND P1, PT, R10, RZ, PT ;  /* 0x000000ff0a00720c */ /* 0x000fce0003f25270 */
[----:B------:R-:W-:Y:S06]  /*0660*/  @!P0 BRA `(.L_x_2) ;  /* 0x0000000000748947 */ /* 0x000fec0003800000 */
[----:B------:R-:W1:Y:S01]  /*0670*/  LDC.64 R6, c[0x0][0x388] ;  /* 0x0000e200ff067b82 */ /* 0x000e620000000a00 */
[-C--:B------:R-:W-:Y:S02]  /*0680*/  IMAD R19, R8, R0.reuse, R11 ;  /* 0x0000000008137224 */ /* 0x080fe400078e020b */
[----:B---3--:R-:W-:-:S05]  /*0690*/  IMAD R15, R9, R0, R8 ;  /* 0x00000000090f7224 */ /* 0x008fca00078e0208 */
        /* <DEDUP_REMOVED lines=11> */
[----:B------:R-:W-:-:S04]  /*0750*/  IMAD.IADD R25, R21, 0x1, R0 ;  /* 0x0000000115197824 */ /* 0x000fc800078e0200 */
[----:B------:R-:W-:Y:S01]  /*0760*/  IMAD.WIDE.U32 R22, R25, 0x8, R6 ;  /* 0x0000000819167825 */ /* 0x000fe200078e0006 */
[----:B--2---:R-:W-:-:S07]  /*0770*/  DFMA R20, R12, R18, R14 ;  /* 0x000000120c14722b */ /* 0x004fce000000000e */
[----:B------:R1:W-:Y:S04]  /*0780*/  STG.E.64 desc[UR6][R2.64], R20 ;  /* 0x0000001402007986 */ /* 0x0003e8000c101b06 */
[----:B------:R-:W2:Y:S04]  /*0790*/  LDG.E.64 R22, desc[UR6][R22.64] ;  /* 0x0000000616167981 */ /* 0x000ea8000c1e1b00 */
[----:B------:R-:W2:Y:S01]  /*07a0*/  LDG.E.64 R12, desc[UR6][R4.64+0x10] ;  /* 0x00001006040c7981 */ /* 0x000ea2000c1e1b00 */
[----:B------:R-:W-:-:S05]  /*07b0*/  IADD3 R25, PT, PT, R25, R0, RZ ;  /* 0x0000000019197210 */ /* 0x000fca0007ffe0ff */
[----:B------:R-:W-:Y:S01]  /*07c0*/  IMAD.WIDE.U32 R6, R25, 0x8, R6 ;  /* 0x0000000819067825 */ /* 0x000fe200078e0006 */
[----:B--2---:R-:W-:-:S07]  /*07d0*/  DFMA R16, R12, R22, R20 ;  /* 0x000000160c10722b */ /* 0x004fce0000000014 */
[----:B------:R1:W-:Y:S04]  /*07e0*/  STG.E.64 desc[UR6][R2.64], R16 ;  /* 0x0000001002007986 */ /* 0x0003e8000c101b06 */
[----:B------:R-:W2:Y:S04]  /*07f0*/  LDG.E.64 R12, desc[UR6][R4.64+0x18] ;  /* 0x00001806040c7981 */ /* 0x000ea8000c1e1b00 */
[----:B------:R-:W2:Y:S01]  /*0800*/  LDG.E.64 R6, desc[UR6][R6.64] ;  /* 0x0000000606067981 */ /* 0x000ea2000c1e1b00 */
[----:B------:R-:W-:Y:S01]  /*0810*/  IADD3 R8, PT, PT, R8, 0x4, RZ ;  /* 0x0000000408087810 */ /* 0x000fe20007ffe0ff */
[----:B--2---:R-:W-:-:S07]  /*0820*/  DFMA R12, R12, R6, R16 ;  /* 0x000000060c0c722b */ /* 0x004fce0000000010 */
[----:B------:R1:W-:Y:S04]  /*0830*/  STG.E.64 desc[UR6][R2.64], R12 ;  /* 0x0000000c02007986 */ /* 0x0003e8000c101b06 */
.L_x_2:
[----:B------:R-:W-:Y:S05]  /*0840*/  @!P1 EXIT ;  /* 0x000000000000994d */ /* 0x000fea0003800000 */
[----:B------:R-:W-:Y:S02]  /*0850*/  ISETP.NE.AND P0, PT, R10, 0x1, PT ;  /* 0x000000010a00780c */ /* 0x000fe40003f05270 */
[----:B------:R-:W-:-:S04]  /*0860*/  LOP3.LUT R4, R0, 0x1, RZ, 0xc0, !PT ;  /* 0x0000000100047812 */ /* 0x000fc800078ec0ff */
[----:B------:R-:W-:-:S07]  /*0870*/  ISETP.NE.U32.AND P1, PT, R4, 0x1, PT ;  /* 0x000000010400780c */ /* 0x000fce0003f25070 */
[----:B------:R-:W-:Y:S06]  /*0880*/  @!P0 BRA `(.L_x_3) ;  /* 0x0000000000448947 */ /* 0x000fec0003800000 */
[----:B------:R-:W2:Y:S01]  /*0890*/  LDC.64 R4, c[0x0][0x388] ;  /* 0x0000e200ff047b82 */ /* 0x000ea20000000a00 */
[-C--:B------:R-:W-:Y:S02]  /*08a0*/  IMAD R19, R8, R0.reuse, R11 ;  /* 0x0000000008137224 */ /* 0x080fe400078e020b */
[----:B-1-3--:R-:W-:-:S05]  /*08b0*/  IMAD R15, R9, R0, R8 ;  /* 0x00000000090f7224 */ /* 0x00afca00078e0208 */
[----:B------:R-:W1:Y:S01]  /*08c0*/  LDC.64 R6, c[0x0][0x380] ;  /* 0x0000e000ff067b82 */ /* 0x000e620000000a00 */
[----:B--2---:R-:W-:-:S06]  /*08d0*/  IMAD.WIDE.U32 R16, R19, 0x8, R4 ;  /* 0x0000000813107825 */ /* 0x004fcc00078e0004 */
[----:B------:R-:W2:Y:S01]  /*08e0*/  LDG.E.64 R16, desc[UR6][R16.64] ;  /* 0x0000000610107981 */ /* 0x000ea2000c1e1b00 */
[----:B-1----:R-:W-:-:S05]  /*08f0*/  IMAD.WIDE R6, R15, 0x8, R6 ;  /* 0x000000080f067825 */ /* 0x002fca00078e0206 */
[----:B------:R-:W2:Y:S01]  /*0900*/  LDG.E.64 R14, desc[UR6][R6.64] ;  /* 0x00000006060e7981 */ /* 0x000ea2000c1e1b00 */
[----:B------:R-:W-:-:S05]  /*0910*/  IADD3 R19, PT, PT, R19, R0, RZ ;  /* 0x0000000013137210 */ /* 0x000fca0007ffe0ff */
[----:B------:R-:W-:Y:S01]  /*0920*/  IMAD.WIDE.U32 R4, R19, 0x8, R4 ;  /* 0x0000000813047825 */ /* 0x000fe200078e0004 */
[----:B--2--5:R-:W-:-:S07]  /*0930*/  DFMA R14, R14, R16, R12 ;  /* 0x000000100e0e722b */ /* 0x024fce000000000c */
[----:B------:R2:W-:Y:S04]  /*0940*/  STG.E.64 desc[UR6][R2.64], R14 ;  /* 0x0000000e02007986 */ /* 0x0005e8000c101b06 */
[----:B------:R-:W3:Y:S04]  /*0950*/  LDG.E.64 R12, desc[UR6][R6.64+0x8] ;  /* 0x00000806060c7981 */ /* 0x000ee8000c1e1b00 */
[----:B------:R-:W3:Y:S01]  /*0960*/  LDG.E.64 R4, desc[UR6][R4.64] ;  /* 0x0000000604047981 */ /* 0x000ee2000c1e1b00 */
[----:B------:R-:W-:Y:S01]  /*0970*/  IADD3 R8, PT, PT, R8, 0x2, RZ ;  /* 0x0000000208087810 */ /* 0x000fe20007ffe0ff */
[----:B---3--:R-:W-:-:S07]  /*0980*/  DFMA R12, R12, R4, R14 ;  /* 0x000000040c0c722b */ /* 0x008fce000000000e */
[----:B------:R2:W-:Y:S04]  /*0990*/  STG.E.64 desc[UR6][R2.64], R12 ;  /* 0x0000000c02007986 */ /* 0x0005e8000c101b06 */
.L_x_3:
[----:B------:R-:W-:Y:S05]  /*09a0*/  @P1 EXIT ;  /* 0x000000000000194d */ /* 0x000fea0003800000 */
[----:B------:R-:W4:Y:S01]  /*09b0*/  LDC.64 R4, c[0x0][0x380] ;  /* 0x0000e000ff047b82 */ /* 0x000f220000000a00 */
[-C--:B------:R-:W-:Y:S02]  /*09c0*/  IMAD R9, R9, R0.reuse, R8 ;  /* 0x0000000009097224 */ /* 0x080fe400078e0208 */
[----:B------:R-:W-:-:S05]  /*09d0*/  IMAD R11, R8, R0, R11 ;  /* 0x00000000080b7224 */ /* 0x000fca00078e020b */
[----:B------:R-:W0:Y:S01]  /*09e0*/  LDC.64 R6, c[0x0][0x388] ;  /* 0x0000e200ff067b82 */ /* 0x000e220000000a00 */
[----:B----4-:R-:W-:-:S06]  /*09f0*/  IMAD.WIDE R4, R9, 0x8, R4 ;  /* 0x0000000809047825 */ /* 0x010fcc00078e0204 */
[----:B------:R-:W1:Y:S01]  /*0a00*/  LDG.E.64 R4, desc[UR6][R4.64] ;  /* 0x0000000604047981 */ /* 0x000e62000c1e1b00 */
[----:B0-----:R-:W-:-:S06]  /*0a10*/  IMAD.WIDE.U32 R6, R11, 0x8, R6 ;  /* 0x000000080b067825 */ /* 0x001fcc00078e0006 */
[----:B------:R-:W1:Y:S02]  /*0a20*/  LDG.E.64 R6, desc[UR6][R6.64] ;  /* 0x0000000606067981 */ /* 0x000e64000c1e1b00 */
[----:B-123-5:R-:W-:-:S07]  /*0a30*/  DFMA R12, R4, R6, R12 ;  /* 0x00000006040c722b */ /* 0x02efce000000000c */
[----:B------:R-:W-:Y:S01]  /*0a40*/  STG.E.64 desc[UR6][R2.64], R12 ;  /* 0x0000000c02007986 */ /* 0x000fe2000c101b06 */
[----:B------:R-:W-:Y:S05]  /*0a50*/  EXIT ;  /* 0x000000000000794d */ /* 0x000fea0003800000 */
.L_x_4:
[----:B------:R-:W-:-:S00]  /*0a60*/  BRA `(.L_x_4) ;  /* 0xfffffffc00fc7947 */ /* 0x000fc0000383ffff */
[----:B------:R-:W-:-:S00]  /*0a70*/  NOP ;  /* 0x0000000000007918 */ /* 0x000fc00000000000 */
        /* <DEDUP_REMOVED lines=8> */
.L_x_5:


//--------------------- .nv.shared.reserved.0     --------------------------
	.section	.nv.shared.reserved.0,"aw",@nobits
	.weak		__nv_reservedSMEM_offset_0_alias
	.size		__nv_reservedSMEM_offset_0_alias, 0, 64
	.other		__nv_reservedSMEM_offset_0_alias,@"STO_CUDA_RESERVED_SHARED STV_DEFAULT"
__nv_reservedSMEM_offset_0_alias:
	.zero		0
	.zero		64


//--------------------- .nv.constant0._Z15mult_mat_devicePdS_S_i --------------------------
	.section	.nv.constant0._Z15mult_mat_devicePdS_S_i,"a",@progbits
	.sectionflags	@""
	.align	4
.nv.constant0._Z15mult_mat_devicePdS_S_i:
	.zero		924


//--------------------- SYMBOLS --------------------------

	.type		.nv.reservedSmem.offset0,@object
	.size		.nv.reservedSmem.offset0,0x4
